	.headerflags	@"EF_CUDA_TEXMODE_UNIFIED EF_CUDA_64BIT_ADDRESS EF_CUDA_SM89 EF_CUDA_VIRTUAL_SM(EF_CUDA_SM89)"
	.elftype	@"ET_EXEC"


//--------------------- .nv.info                  --------------------------
	.section	.nv.info,"",@"SHT_CUDA_INFO"
	.align	4


	//----- nvinfo : EIATTR_REGCOUNT
	.align		4
        /*0000*/ 	.byte	0x04, 0x2f
        /*0002*/ 	.short	(.L_1 - .L_0)
	.align		4
.L_0:
        /*0004*/ 	.word	index@(triton_red_fused__unsafe_view_mul_sigmoid_sigmoid_backward_sum_view_8)
        /*0008*/ 	.word	0x0000001c


	//----- nvinfo : EIATTR_FRAME_SIZE
	.align		4
.L_1:
        /*000c*/ 	.byte	0x04, 0x11
        /*000e*/ 	.short	(.L_3 - .L_2)
	.align		4
.L_2:
        /*0010*/ 	.word	index@(triton_red_fused__unsafe_view_mul_sigmoid_sigmoid_backward_sum_view_8)
        /*0014*/ 	.word	0x00000000


	//----- nvinfo : EIATTR_MIN_STACK_SIZE
	.align		4
.L_3:
        /*0018*/ 	.byte	0x04, 0x12
        /*001a*/ 	.short	(.L_5 - .L_4)
	.align		4
.L_4:
        /*001c*/ 	.word	index@(triton_red_fused__unsafe_view_mul_sigmoid_sigmoid_backward_sum_view_8)
        /*0020*/ 	.word	0x00000000
.L_5:


//--------------------- .nv.info.triton_red_fused__unsafe_view_mul_sigmoid_sigmoid_backward_sum_view_8 --------------------------
	.section	.nv.info.triton_red_fused__unsafe_view_mul_sigmoid_sigmoid_backward_sum_view_8,"",@"SHT_CUDA_INFO"
	.sectionflags	@""
	.align	4


	//----- nvinfo : EIATTR_CUDA_API_VERSION
	.align		4
        /*0000*/ 	.byte	0x04, 0x37
        /*0002*/ 	.short	(.L_7 - .L_6)
.L_6:
        /*0004*/ 	.word	0x00000080


	//----- nvinfo : EIATTR_PARAM_CBANK
	.align		4
.L_7:
        /*0008*/ 	.byte	0x04, 0x0a
        /*000a*/ 	.short	(.L_9 - .L_8)
	.align		4
.L_8:
        /*000c*/ 	.word	index@(.nv.constant0.triton_red_fused__unsafe_view_mul_sigmoid_sigmoid_backward_sum_view_8)
        /*0010*/ 	.short	0x0160
        /*0012*/ 	.short	0x0020


	//----- nvinfo : EIATTR_CBANK_PARAM_SIZE
	.align		4
.L_9:
        /*0014*/ 	.byte	0x03, 0x19
        /*0016*/ 	.short	0x0020


	//----- nvinfo : EIATTR_KPARAM_INFO
	.align		4
        /*0018*/ 	.byte	0x04, 0x17
        /*001a*/ 	.short	(.L_11 - .L_10)
.L_10:
        /*001c*/ 	.word	0x00000000
        /*0020*/ 	.short	0x0004
        /*0022*/ 	.short	0x0018
        /*0024*/ 	.byte	0x00, 0xf4, 0x21, 0x00


	//----- nvinfo : EIATTR_KPARAM_INFO
	.align		4
.L_11:
        /*0028*/ 	.byte	0x04, 0x17
        /*002a*/ 	.short	(.L_13 - .L_12)
.L_12:
        /*002c*/ 	.word	0x00000000
        /*0030*/ 	.short	0x0003
        /*0032*/ 	.short	0x0014
        /*0034*/ 	.byte	0x00, 0xf0, 0x11, 0x00


	//----- nvinfo : EIATTR_KPARAM_INFO
	.align		4
.L_13:
        /*0038*/ 	.byte	0x04, 0x17
        /*003a*/ 	.short	(.L_15 - .L_14)
.L_14:
        /*003c*/ 	.word	0x00000000
        /*0040*/ 	.short	0x0002
        /*0042*/ 	.short	0x0010
        /*0044*/ 	.byte	0x00, 0xf0, 0x11, 0x00


	//----- nvinfo : EIATTR_KPARAM_INFO
	.align		4
.L_15:
        /*0048*/ 	.byte	0x04, 0x17
        /*004a*/ 	.short	(.L_17 - .L_16)
.L_16:
        /*004c*/ 	.word	0x00000000
        /*0050*/ 	.short	0x0001
        /*0052*/ 	.short	0x0008
        /*0054*/ 	.byte	0x00, 0xf4, 0x21, 0x00


	//----- nvinfo : EIATTR_KPARAM_INFO
	.align		4
.L_17:
        /*0058*/ 	.byte	0x04, 0x17
        /*005a*/ 	.short	(.L_19 - .L_18)
.L_18:
        /*005c*/ 	.word	0x00000000
        /*0060*/ 	.short	0x0000
        /*0062*/ 	.short	0x0000
        /*0064*/ 	.byte	0x00, 0xf4, 0x21, 0x00


	//----- nvinfo : EIATTR_MAXREG_COUNT
	.align		4
.L_19:
        /*0068*/ 	.byte	0x03, 0x1b
        /*006a*/ 	.short	0x00ff


	//----- nvinfo : EIATTR_COOP_GROUP_MASK_REGIDS
	.align		4
        /*006c*/ 	.byte	0x04, 0x29
        /*006e*/ 	.short	(.L_21 - .L_20)


	//   ....[0]....
.L_20:
        /*0070*/ 	.word	0xffffffff


	//   ....[1]....
        /*0074*/ 	.word	0xffffffff


	//   ....[2]....
        /*0078*/ 	.word	0xffffffff


	//   ....[3]....
        /*007c*/ 	.word	0xffffffff


	//   ....[4]....
        /*0080*/ 	.word	0xffffffff


	//   ....[5]....
        /*0084*/ 	.word	0xffffffff


	//   ....[6]....
        /*0088*/ 	.word	0xffffffff


	//   ....[7]....
        /*008c*/ 	.word	0xffffffff


	//   ....[8]....
        /*0090*/ 	.word	0xffffffff


	//   ....[9]....
        /*0094*/ 	.word	0xffffffff


	//   ....[10]....
        /*0098*/ 	.word	0xffffffff


	//   ....[11]....
        /*009c*/ 	.word	0xffffffff


	//   ....[12]....
        /*00a0*/ 	.word	0xffffffff


	//   ....[13]....
        /*00a4*/ 	.word	0xffffffff


	//----- nvinfo : EIATTR_COOP_GROUP_INSTR_OFFSETS
	.align		4
.L_21:
        /*00a8*/ 	.byte	0x04, 0x28
        /*00aa*/ 	.short	(.L_23 - .L_22)


	//   ....[0]....
.L_22:
        /*00ac*/ 	.word	0x000002e0


	//   ....[1]....
        /*00b0*/ 	.word	0x000002f0


	//   ....[2]....
        /*00b4*/ 	.word	0x00000300


	//   ....[3]....
        /*00b8*/ 	.word	0x00000310


	//   ....[4]....
        /*00bc*/ 	.word	0x00000340


	//   ....[5]....
        /*00c0*/ 	.word	0x00000360


	//   ....[6]....
        /*00c4*/ 	.word	0x00000380


	//   ....[7]....
        /*00c8*/ 	.word	0x00000390


	//   ....[8]....
        /*00cc*/ 	.word	0x000003e0


	//   ....[9]....
        /*00d0*/ 	.word	0x00000410


	//   ....[10]....
        /*00d4*/ 	.word	0x00000430


	//   ....[11]....
        /*00d8*/ 	.word	0x00000450


	//   ....[12]....
        /*00dc*/ 	.word	0x00000520


	//   ....[13]....
        /*00e0*/ 	.word	0x00000540


	//----- nvinfo : EIATTR_EXIT_INSTR_OFFSETS
	.align		4
.L_23:
        /*00e4*/ 	.byte	0x04, 0x1c
        /*00e6*/ 	.short	(.L_25 - .L_24)


	//   ....[0]....
.L_24:
        /*00e8*/ 	.word	0x00000600


	//   ....[1]....
        /*00ec*/ 	.word	0x00000660


	//----- nvinfo : EIATTR_REQNTID
	.align		4
.L_25:
        /*00f0*/ 	.byte	0x04, 0x10
        /*00f2*/ 	.short	(.L_27 - .L_26)
.L_26:
        /*00f4*/ 	.word	0x00000080
        /*00f8*/ 	.word	0x00000001
        /*00fc*/ 	.word	0x00000001
.L_27:


//--------------------- .nv.callgraph             --------------------------
	.section	.nv.callgraph,"",@"SHT_CUDA_CALLGRAPH"
	.align	4
	.sectionentsize	8
	.align		4
        /*0000*/ 	.word	0x00000000
	.align		4
        /*0004*/ 	.word	0xffffffff
	.align		4
        /*0008*/ 	.word	0x00000000
	.align		4
        /*000c*/ 	.word	0xfffffffe
	.align		4
        /*0010*/ 	.word	0x00000000
	.align		4
        /*0014*/ 	.word	0xfffffffd
	.align		4
        /*0018*/ 	.word	0x00000000
	.align		4
        /*001c*/ 	.word	0xfffffffc


//--------------------- .nv.rel.action            --------------------------
	.section	.nv.rel.action,"",@"SHT_CUDA_RELOCINFO"
	.align	8
	.sectionentsize	8
        /*0000*/ 	.byte	0x73, 0x00, 0x00, 0x00, 0x00, 0x00, 0x00, 0x00, 0x00, 0x00, 0x00, 0x11, 0x25, 0x00, 0x05, 0x36


//--------------------- .nv.constant0.triton_red_fused__unsafe_view_mul_sigmoid_sigmoid_backward_sum_view_8 --------------------------
	.section	.nv.constant0.triton_red_fused__unsafe_view_mul_sigmoid_sigmoid_backward_sum_view_8,"a",@progbits
	.sectionflags	@""
	.align	4
.nv.constant0.triton_red_fused__unsafe_view_mul_sigmoid_sigmoid_backward_sum_view_8:
	.zero		384


//--------------------- .text.triton_red_fused__unsafe_view_mul_sigmoid_sigmoid_backward_sum_view_8 --------------------------
	.section	.text.triton_red_fused__unsafe_view_mul_sigmoid_sigmoid_backward_sum_view_8,"ax",@progbits
	.sectionflags	@"SHF_BARRIERS=1"
	.sectioninfo	@"SHI_REGISTERS=28"
	.align	128
        .global         triton_red_fused__unsafe_view_mul_sigmoid_sigmoid_backward_sum_view_8
        .type           triton_red_fused__unsafe_view_mul_sigmoid_sigmoid_backward_sum_view_8,@function
        .size           triton_red_fused__unsafe_view_mul_sigmoid_sigmoid_backward_sum_view_8,(.L_x_1 - triton_red_fused__unsafe_view_mul_sigmoid_sigmoid_backward_sum_view_8)
        .other          triton_red_fused__unsafe_view_mul_sigmoid_sigmoid_backward_sum_view_8,@"STO_CUDA_ENTRY STV_DEFAULT"
triton_red_fused__unsafe_view_mul_sigmoid_sigmoid_backward_sum_view_8:
.text.triton_red_fused__unsafe_view_mul_sigmoid_sigmoid_backward_sum_view_8:
[----:B------:R-:W-:Y:S02]  /*0000*/  MOV R1, c[0x0][0x28] ;  /* 0x00000a0000017a02 */ /* 0x000fe40000000f00 */
[----:B------:R-:W0:Y:S01]  /*0010*/  S2R R4, SR_CTAID.X ;  /* 0x0000000000047919 */ /* 0x000e220000002500 */
[----:B------:R-:W-:Y:S01]  /*0020*/  MOV R21, 0x4 ;  /* 0x0000000400157802 */ /* 0x000fe20000000f00 */
[----:B------:R-:W-:Y:S02]  /*0030*/  ULDC.64 UR4, c[0x0][0x118] ;  /* 0x0000460000047ab9 */ /* 0x000fe40000000a00 */
[----:B------:R-:W1:Y:S01]  /*0040*/  S2R R0, SR_TID.X ;  /* 0x0000000000007919 */ /* 0x000e620000002100 */
[----:B0-----:R-:W-:Y:S02]  /*0050*/  SHF.L.U32 R3, R4, 0x4, RZ ;  /* 0x0000000404037819 */ /* 0x001fe400000006ff */
[----:B------:R-:W-:Y:S02]  /*0060*/  SHF.R.S32.HI R5, RZ, 0x1b, R4 ;  /* 0x0000001bff057819 */ /* 0x000fe40000011404 */
[----:B-1----:R-:W-:Y:S02]  /*0070*/  SHF.L.U32 R20, R0, 0x2, RZ ;  /* 0x0000000200147819 */ /* 0x002fe400000006ff */
[----:B------:R-:W-:-:S02]  /*0080*/  SGXT R5, R5, 0x1 ;  /* 0x000000010505781a */ /* 0x000fc40000000200 */
[----:B------:R-:W-:Y:S02]  /*0090*/  LOP3.LUT R4, R3, 0xc, R20, 0xf8, !PT ;  /* 0x0000000c03047812 */ /* 0x000fe400078ef814 */
[----:B------:R-:W-:Y:S02]  /*00a0*/  SHF.L.U32 R6, R0, 0x6, RZ ;  /* 0x0000000600067819 */ /* 0x000fe400000006ff */
[----:B------:R-:W-:Y:S02]  /*00b0*/  LEA.HI R5, R5, R4, RZ, 0x8 ;  /* 0x0000000405057211 */ /* 0x000fe400078f40ff */
[----:B------:R-:W-:Y:S02]  /*00c0*/  LOP3.LUT R6, R6, 0x1f00, RZ, 0xc0, !PT ;  /* 0x00001f0006067812 */ /* 0x000fe400078ec0ff */
[----:B------:R-:W-:-:S05]  /*00d0*/  SHF.R.U32.HI R5, RZ, 0x8, R5 ;  /* 0x00000008ff057819 */ /* 0x000fca0000011605 */
[----:B------:R-:W-:-:S05]  /*00e0*/  IMAD R5, R5, 0x7f00, R4 ;  /* 0x00007f0005057824 */ /* 0x000fca00078e0204 */
[----:B------:R-:W-:-:S04]  /*00f0*/  IADD3 R10, R5, R6, RZ ;  /* 0x00000006050a7210 */ /* 0x000fc80007ffe0ff */
[C---:B------:R-:W-:Y:S01]  /*0100*/  IADD3 R8, R10.reuse, 0x2000, RZ ;  /* 0x000020000a087810 */ /* 0x040fe20007ffe0ff */
[C---:B------:R-:W-:Y:S01]  /*0110*/  IMAD.WIDE R4, R10.reuse, R21, c[0x0][0x160] ;  /* 0x000058000a047625 */ /* 0x040fe200078e0215 */
[----:B------:R-:W-:-:S03]  /*0120*/  IADD3 R12, R10, 0x4000, RZ ;  /* 0x000040000a0c7810 */ /* 0x000fc60007ffe0ff */
[-C--:B------:R-:W-:Y:S02]  /*0130*/  IMAD.WIDE R8, R8, R21.reuse, c[0x0][0x160] ;  /* 0x0000580008087625 */ /* 0x080fe400078e0215 */
[----:B------:R-:W2:Y:S01]  /*0140*/  LDG.E.EF.128 R4, [R4.64] ;  /* 0x0000000404047981 */ /* 0x000ea2000c0e1d00 */
[----:B------:R-:W-:Y:S01]  /*0150*/  IADD3 R16, R10, 0x6000, RZ ;  /* 0x000060000a107810 */ /* 0x000fe20007ffe0ff */
[-C--:B------:R-:W-:Y:S02]  /*0160*/  IMAD.WIDE R12, R12, R21.reuse, c[0x0][0x160] ;  /* 0x000058000c0c7625 */ /* 0x080fe400078e0215 */
[----:B------:R-:W3:Y:S02]  /*0170*/  LDG.E.EF.128 R8, [R8.64] ;  /* 0x0000000408087981 */ /* 0x000ee4000c0e1d00 */
[----:B------:R-:W-:Y:S02]  /*0180*/  IMAD.WIDE R16, R16, R21, c[0x0][0x160] ;  /* 0x0000580010107625 */ /* 0x000fe400078e0215 */
[----:B------:R-:W4:Y:S04]  /*0190*/  LDG.E.EF.128 R12, [R12.64] ;  /* 0x000000040c0c7981 */ /* 0x000f28000c0e1d00 */
[----:B------:R-:W5:Y:S01]  /*01a0*/  LDG.E.EF.128 R16, [R16.64] ;  /* 0x0000000410107981 */ /* 0x000f62000c0e1d00 */
[----:B------:R-:W-:-:S02]  /*01b0*/  LOP3.LUT P0, RZ, R0, 0x1c, RZ, 0xc0, !PT ;  /* 0x0000001c00ff7812 */ /* 0x000fc4000780c0ff */
[----:B------:R-:W-:Y:S02]  /*01c0*/  LOP3.LUT R20, R20, 0xc, RZ, 0xc0, !PT ;  /* 0x0000000c14147812 */ /* 0x000fe400078ec0ff */
[----:B------:R-:W-:Y:S01]  /*01d0*/  ISETP.GE.AND P1, PT, R0, 0x40, PT ;  /* 0x000000400000780c */ /* 0x000fe20003f26270 */
[----:B--2---:R-:W-:Y:S01]  /*01e0*/  FADD R25, RZ, R6 ;  /* 0x00000006ff197221 */ /* 0x004fe20000000000 */
[----:B------:R-:W-:Y:S01]  /*01f0*/  FADD R23, RZ, R4 ;  /* 0x00000004ff177221 */ /* 0x000fe20000000000 */
[----:B------:R-:W-:Y:S01]  /*0200*/  FADD R22, RZ, R5 ;  /* 0x00000005ff167221 */ /* 0x000fe20000000000 */
[----:B------:R-:W-:Y:S01]  /*0210*/  FADD R6, RZ, R7 ;  /* 0x00000007ff067221 */ /* 0x000fe20000000000 */
[----:B---3--:R-:W-:Y:S01]  /*0220*/  FADD R25, R25, R10 ;  /* 0x0000000a19197221 */ /* 0x008fe20000000000 */
[----:B------:R-:W-:Y:S01]  /*0230*/  FADD R23, R23, R8 ;  /* 0x0000000817177221 */ /* 0x000fe20000000000 */
[----:B------:R-:W-:Y:S01]  /*0240*/  FADD R22, R22, R9 ;  /* 0x0000000916167221 */ /* 0x000fe20000000000 */
[----:B------:R-:W-:Y:S01]  /*0250*/  FADD R6, R6, R11 ;  /* 0x0000000b06067221 */ /* 0x000fe20000000000 */
[----:B----4-:R-:W-:Y:S01]  /*0260*/  FADD R25, R25, R14 ;  /* 0x0000000e19197221 */ /* 0x010fe20000000000 */
[----:B------:R-:W-:Y:S01]  /*0270*/  FADD R23, R23, R12 ;  /* 0x0000000c17177221 */ /* 0x000fe20000000000 */
[----:B------:R-:W-:Y:S01]  /*0280*/  FADD R22, R22, R13 ;  /* 0x0000000d16167221 */ /* 0x000fe20000000000 */
[----:B------:R-:W-:Y:S01]  /*0290*/  FADD R6, R6, R15 ;  /* 0x0000000f06067221 */ /* 0x000fe20000000000 */
[----:B-----5:R-:W-:Y:S01]  /*02a0*/  FADD R18, R25, R18 ;  /* 0x0000001219127221 */ /* 0x020fe20000000000 */
[----:B------:R-:W-:Y:S01]  /*02b0*/  FADD R16, R23, R16 ;  /* 0x0000001017107221 */ /* 0x000fe20000000000 */
[----:B------:R-:W-:Y:S01]  /*02c0*/  FADD R17, R22, R17 ;  /* 0x0000001116117221 */ /* 0x000fe20000000000 */
[----:B------:R-:W-:-:S02]  /*02d0*/  FADD R6, R6, R19 ;  /* 0x0000001306067221 */ /* 0x000fc40000000000 */
[----:B------:R-:W0:Y:S04]  /*02e0*/  SHFL.BFLY PT, R7, R18, 0x10, 0x1f ;  /* 0x0e001f0012077f89 */ /* 0x000e2800000e0000 */
[----:B------:R-:W1:Y:S04]  /*02f0*/  SHFL.BFLY PT, R5, R16, 0x10, 0x1f ;  /* 0x0e001f0010057f89 */ /* 0x000e6800000e0000 */
[----:B------:R-:W2:Y:S04]  /*0300*/  SHFL.BFLY PT, R4, R17, 0x10, 0x1f ;  /* 0x0e001f0011047f89 */ /* 0x000ea800000e0000 */
[----:B------:R-:W3:Y:S01]  /*0310*/  SHFL.BFLY PT, R9, R6, 0x10, 0x1f ;  /* 0x0e001f0006097f89 */ /* 0x000ee200000e0000 */
[----:B0-----:R-:W-:Y:S01]  /*0320*/  FADD R10, R18, R7 ;  /* 0x00000007120a7221 */ /* 0x001fe20000000000 */
[----:B-1----:R-:W-:-:S04]  /*0330*/  FADD R5, R16, R5 ;  /* 0x0000000510057221 */ /* 0x002fc80000000000 */
[----:B------:R-:W0:Y:S01]  /*0340*/  SHFL.BFLY PT, R11, R10, 0x8, 0x1f ;  /* 0x0d001f000a0b7f89 */ /* 0x000e2200000e0000 */
[----:B--2---:R-:W-:-:S03]  /*0350*/  FADD R8, R17, R4 ;  /* 0x0000000411087221 */ /* 0x004fc60000000000 */
[----:B------:R-:W1:Y:S01]  /*0360*/  SHFL.BFLY PT, R4, R5, 0x8, 0x1f ;  /* 0x0d001f0005047f89 */ /* 0x000e6200000e0000 */
[----:B---3--:R-:W-:-:S03]  /*0370*/  FADD R13, R6, R9 ;  /* 0x00000009060d7221 */ /* 0x008fc60000000000 */
[----:B------:R-:W2:Y:S04]  /*0380*/  SHFL.BFLY PT, R7, R8, 0x8, 0x1f ;  /* 0x0d001f0008077f89 */ /* 0x000ea800000e0000 */
[----:B------:R-:W3:Y:S01]  /*0390*/  SHFL.BFLY PT, R12, R13, 0x8, 0x1f ;  /* 0x0d001f000d0c7f89 */ /* 0x000ee200000e0000 */
[----:B0-----:R-:W-:Y:S01]  /*03a0*/  FADD R11, R10, R11 ;  /* 0x0000000b0a0b7221 */ /* 0x001fe20000000000 */
[----:B-1----:R-:W-:Y:S01]  /*03b0*/  FADD R4, R5, R4 ;  /* 0x0000000405047221 */ /* 0x002fe20000000000 */
[----:B--2---:R-:W-:Y:S01]  /*03c0*/  FADD R9, R8, R7 ;  /* 0x0000000708097221 */ /* 0x004fe20000000000 */
[----:B------:R-:W-:-:S03]  /*03d0*/  SHF.R.U32.HI R8, RZ, 0x3, R0 ;  /* 0x00000003ff087819 */ /* 0x000fc60000011600 */
[----:B------:R-:W0:Y:S01]  /*03e0*/  SHFL.BFLY PT, R7, R4, 0x4, 0x1f ;  /* 0x0c801f0004077f89 */ /* 0x000e2200000e0000 */
[----:B---3--:R-:W-:Y:S01]  /*03f0*/  FADD R14, R13, R12 ;  /* 0x0000000c0d0e7221 */ /* 0x008fe20000000000 */
[C---:B------:R-:W-:Y:S02]  /*0400*/  SHF.L.U32 R13, R20.reuse, 0x4, RZ ;  /* 0x00000004140d7819 */ /* 0x040fe400000006ff */
[----:B------:R-:W1:Y:S02]  /*0410*/  SHFL.BFLY PT, R6, R9, 0x4, 0x1f ;  /* 0x0c801f0009067f89 */ /* 0x000e6400000e0000 */
[----:B------:R-:W-:Y:S02]  /*0420*/  LOP3.LUT R8, R13, 0xc, R8, 0xf8, !PT ;  /* 0x0000000c0d087812 */ /* 0x000fe400078ef808 */
[----:B------:R-:W2:Y:S01]  /*0430*/  SHFL.BFLY PT, R12, R11, 0x4, 0x1f ;  /* 0x0c801f000b0c7f89 */ /* 0x000ea200000e0000 */
[----:B------:R-:W-:-:S03]  /*0440*/  IMAD R13, R20, -0xc, R13 ;  /* 0xfffffff4140d7824 */ /* 0x000fc600078e020d */
[----:B------:R-:W3:Y:S01]  /*0450*/  SHFL.BFLY PT, R5, R14, 0x4, 0x1f ;  /* 0x0c801f000e057f89 */ /* 0x000ee200000e0000 */
[----:B0-----:R-:W-:Y:S01]  /*0460*/  FADD R7, R4, R7 ;  /* 0x0000000704077221 */ /* 0x001fe20000000000 */
[----:B-1----:R-:W-:-:S04]  /*0470*/  FADD R6, R9, R6 ;  /* 0x0000000609067221 */ /* 0x002fc80000000000 */
[----:B------:R-:W-:Y:S01]  /*0480*/  @!P0 STS [R8], R7 ;  /* 0x0000000708008388 */ /* 0x000fe20000000800 */
[----:B--2---:R-:W-:-:S03]  /*0490*/  FADD R12, R11, R12 ;  /* 0x0000000c0b0c7221 */ /* 0x004fc60000000000 */
[----:B------:R-:W-:Y:S01]  /*04a0*/  @!P0 STS [R8+0x10], R6 ;  /* 0x0000100608008388 */ /* 0x000fe20000000800 */
[----:B---3--:R-:W-:-:S03]  /*04b0*/  FADD R5, R14, R5 ;  /* 0x000000050e057221 */ /* 0x008fc60000000000 */
[----:B------:R-:W-:Y:S04]  /*04c0*/  @!P0 STS [R8+0x20], R12 ;  /* 0x0000200c08008388 */ /* 0x000fe80000000800 */
[----:B------:R-:W-:Y:S04]  /*04d0*/  @!P0 STS [R8+0x30], R5 ;  /* 0x0000300508008388 */ /* 0x000fe80000000800 */
[----:B------:R-:W-:Y:S01]  /*04e0*/  BAR.SYNC.DEFER_BLOCKING 0x0 ;  /* 0x0000000000007b1d */ /* 0x000fe20000010000 */
[----:B------:R-:W-:-:S04]  /*04f0*/  LOP3.LUT P0, RZ, R0, 0x3, RZ, 0xc0, !PT ;  /* 0x0000000300ff7812 */ /* 0x000fc8000780c0ff */
[----:B------:R-:W-:Y:S01]  /*0500*/  ISETP.LT.AND P0, PT, R0, 0x40, !P0 ;  /* 0x000000400000780c */ /* 0x000fe20004701270 */
[----:B------:R-:W0:Y:S04]  /*0510*/  @!P1 LDS R2, [R0.X4] ;  /* 0x0000000000029984 */ /* 0x000e280000004800 */
[----:B0-----:R-:W0:Y:S02]  /*0520*/  SHFL.BFLY PT, R9, R2, 0x2, 0x1f ;  /* 0x0c401f0002097f89 */ /* 0x001e2400000e0000 */
[----:B0-----:R-:W-:-:S05]  /*0530*/  FADD R9, R2, R9 ;  /* 0x0000000902097221 */ /* 0x001fca0000000000 */
[----:B------:R-:W0:Y:S02]  /*0540*/  SHFL.BFLY PT, R4, R9, 0x1, 0x1f ;  /* 0x0c201f0009047f89 */ /* 0x000e2400000e0000 */
[----:B0-----:R-:W-:-:S05]  /*0550*/  FADD R7, R9, R4 ;  /* 0x0000000409077221 */ /* 0x001fca0000000000 */
[----:B------:R-:W-:Y:S04]  /*0560*/  @P0 STS [R0.X4], R7 ;  /* 0x0000000700000388 */ /* 0x000fe80000004800 */
[----:B------:R-:W-:Y:S01]  /*0570*/  BAR.SYNC.DEFER_BLOCKING 0x0 ;  /* 0x0000000000007b1d */ /* 0x000fe20000010000 */
[----:B------:R-:W-:-:S05]  /*0580*/  LOP3.LUT P0, RZ, R0, 0x70, RZ, 0xc0, !PT ;  /* 0x0000007000ff7812 */ /* 0x000fca000780c0ff */
[----:B------:R-:W-:Y:S04]  /*0590*/  LDS R16, [R20.X16] ;  /* 0x0000000014107984 */ /* 0x000fe8000000c800 */
[----:B------:R-:W-:Y:S04]  /*05a0*/  LDS R17, [R20.X16+0x10] ;  /* 0x0000100014117984 */ /* 0x000fe8000000c800 */
[----:B------:R-:W-:Y:S04]  /*05b0*/  LDS R18, [R20.X16+0x20] ;  /* 0x0000200014127984 */ /* 0x000fe8000000c800 */
[----:B------:R-:W0:Y:S04]  /*05c0*/  LDS R19, [R20.X16+0x30] ;  /* 0x0000300014137984 */ /* 0x000e28000000c800 */
[----:B------:R-:W-:Y:S06]  /*05d0*/  BAR.SYNC.DEFER_BLOCKING 0x0 ;  /* 0x0000000000007b1d */ /* 0x000fec0000010000 */
[----:B0-----:R0:W-:Y:S04]  /*05e0*/  STS.128 [R13], R16 ;  /* 0x000000100d007388 */ /* 0x0011e80000000c00 */
[----:B------:R-:W-:Y:S06]  /*05f0*/  BAR.SYNC.DEFER_BLOCKING 0x0 ;  /* 0x0000000000007b1d */ /* 0x000fec0000010000 */
[----:B------:R-:W-:Y:S05]  /*0600*/  @P0 EXIT ;  /* 0x000000000000094d */ /* 0x000fea0003800000 */
[----:B0-----:R-:W-:Y:S02]  /*0610*/  LOP3.LUT R4, R0, 0xf, RZ, 0xc0, !PT ;  /* 0x0000000f00047812 */ /* 0x001fe400078ec0ff */
[----:B------:R-:W-:-:S03]  /*0620*/  LOP3.LUT R2, R3, 0xf, R0, 0xf8, !PT ;  /* 0x0000000f03027812 */ /* 0x000fc600078ef800 */
[----:B------:R-:W0:Y:S02]  /*0630*/  LDS R5, [R4.X4] ;  /* 0x0000000004057984 */ /* 0x000e240000004800 */
[----:B------:R-:W-:-:S05]  /*0640*/  IMAD.WIDE R2, R2, R21, c[0x0][0x168] ;  /* 0x00005a0002027625 */ /* 0x000fca00078e0215 */
[----:B0-----:R-:W-:Y:S01]  /*0650*/  STG.E [R2.64], R5 ;  /* 0x0000000502007986 */ /* 0x001fe2000c101904 */
[----:B------:R-:W-:Y:S05]  /*0660*/  EXIT ;  /* 0x000000000000794d */ /* 0x000fea0003800000 */
.L_x_0:
[----:B------:R-:W-:-:S00]  /*0670*/  BRA `(.L_x_0) ;  /* 0xfffffff000007947 */ /* 0x000fc0000383ffff */
[----:B------:R-:W-:-:S00]  /*0680*/  NOP ;  /* 0x0000000000007918 */ /* 0x000fc00000000000 */
[----:B------:R-:W-:-:S00]  /*0690*/  NOP ;  /* 0x0000000000007918 */ /* 0x000fc00000000000 */
[----:B------:R-:W-:-:S00]  /*06a0*/  NOP ;  /* 0x0000000000007918 */ /* 0x000fc00000000000 */
[----:B------:R-:W-:-:S00]  /*06b0*/  NOP ;  /* 0x0000000000007918 */ /* 0x000fc00000000000 */
[----:B------:R-:W-:-:S00]  /*06c0*/  NOP ;  /* 0x0000000000007918 */ /* 0x000fc00000000000 */
[----:B------:R-:W-:-:S00]  /*06d0*/  NOP ;  /* 0x0000000000007918 */ /* 0x000fc00000000000 */
[----:B------:R-:W-:-:S00]  /*06e0*/  NOP ;  /* 0x0000000000007918 */ /* 0x000fc00000000000 */
[----:B------:R-:W-:-:S00]  /*06f0*/  NOP ;  /* 0x0000000000007918 */ /* 0x000fc00000000000 */
.L_x_1:


//--------------------- .nv.shared.triton_red_fused__unsafe_view_mul_sigmoid_sigmoid_backward_sum_view_8 --------------------------
	.section	.nv.shared.triton_red_fused__unsafe_view_mul_sigmoid_sigmoid_backward_sum_view_8,"aw",@nobits
	.sectionflags	@""
	.align	16
